//
// Generated by NVIDIA NVVM Compiler
//
// Compiler Build ID: CL-36424714
// Cuda compilation tools, release 13.0, V13.0.88
// Based on NVVM 20.0.0
//

.version 9.0
.target sm_100
.address_size 64

	// .globl	_Z14smem_layernormPfS_ii
// _ZZ14smem_layernormPfS_iiE4smem has been demoted

.visible .entry _Z14smem_layernormPfS_ii(
	.param .u64 .ptr .align 1 _Z14smem_layernormPfS_ii_param_0,
	.param .u64 .ptr .align 1 _Z14smem_layernormPfS_ii_param_1,
	.param .u32 _Z14smem_layernormPfS_ii_param_2,
	.param .u32 _Z14smem_layernormPfS_ii_param_3
)
{
	.reg .pred 	%p<11>;
	.reg .b32 	%r<27>;
	.reg .b32 	%f<32>;
	.reg .b64 	%rd<16>;
	.reg .b64 	%fd<3>;
	// demoted variable
	.shared .align 4 .b8 _ZZ14smem_layernormPfS_iiE4smem[4096];
	ld.param.u64 	%rd4, [_Z14smem_layernormPfS_ii_param_0];
	ld.param.u64 	%rd5, [_Z14smem_layernormPfS_ii_param_1];
	ld.param.u32 	%r15, [_Z14smem_layernormPfS_ii_param_2];
	ld.param.u32 	%r14, [_Z14smem_layernormPfS_ii_param_3];
	mov.u32 	%r1, %ctaid.x;
	mov.u32 	%r26, %tid.x;
	setp.ge.s32 	%p1, %r1, %r15;
	@%p1 bra 	$L__BB0_16;
	cvta.to.global.u64 	%rd6, %rd4;
	mul.lo.s32 	%r16, %r14, %r1;
	cvt.s64.s32 	%rd1, %r16;
	mul.wide.s32 	%rd7, %r16, 4;
	add.s64 	%rd2, %rd6, %rd7;
	setp.ge.s32 	%p2, %r26, %r14;
	mov.f32 	%f30, 0f00000000;
	mov.f32 	%f31, %f30;
	@%p2 bra 	$L__BB0_4;
	mov.f32 	%f31, 0f00000000;
	mov.u32 	%r3, %ntid.x;
	mov.u32 	%r23, %r26;
	mov.f32 	%f30, %f31;
$L__BB0_3:
	mul.wide.s32 	%rd8, %r23, 4;
	add.s64 	%rd9, %rd2, %rd8;
	ld.global.f32 	%f13, [%rd9];
	add.f32 	%f30, %f30, %f13;
	fma.rn.f32 	%f31, %f13, %f13, %f31;
	add.s32 	%r23, %r23, %r3;
	setp.lt.s32 	%p3, %r23, %r14;
	@%p3 bra 	$L__BB0_3;
$L__BB0_4:
	bar.sync 	0;
	shl.b32 	%r17, %r26, 2;
	mov.u32 	%r18, _ZZ14smem_layernormPfS_iiE4smem;
	add.s32 	%r6, %r18, %r17;
	st.shared.f32 	[%r6], %f30;
	bar.sync 	0;
	mov.u32 	%r7, %ntid.x;
	setp.lt.u32 	%p4, %r7, 2;
	@%p4 bra 	$L__BB0_9;
	mov.u32 	%r24, %r7;
$L__BB0_6:
	shr.u32 	%r9, %r24, 1;
	setp.ge.u32 	%p5, %r26, %r9;
	@%p5 bra 	$L__BB0_8;
	shl.b32 	%r19, %r9, 2;
	add.s32 	%r20, %r6, %r19;
	ld.shared.f32 	%f14, [%r20];
	ld.shared.f32 	%f15, [%r6];
	add.f32 	%f16, %f14, %f15;
	st.shared.f32 	[%r6], %f16;
$L__BB0_8:
	bar.sync 	0;
	setp.gt.u32 	%p6, %r24, 3;
	mov.u32 	%r24, %r9;
	@%p6 bra 	$L__BB0_6;
$L__BB0_9:
	ld.shared.f32 	%f17, [_ZZ14smem_layernormPfS_iiE4smem];
	cvt.rn.f32.s32 	%f7, %r14;
	div.rn.f32 	%f8, %f17, %f7;
	bar.sync 	0;
	st.shared.f32 	[%r6], %f31;
	bar.sync 	0;
	mov.u32 	%r25, %r7;
$L__BB0_10:
	setp.ge.u32 	%p7, %r26, %r25;
	@%p7 bra 	$L__BB0_12;
	shl.b32 	%r21, %r25, 2;
	add.s32 	%r22, %r6, %r21;
	ld.shared.f32 	%f18, [%r22];
	ld.shared.f32 	%f19, [%r6];
	add.f32 	%f20, %f18, %f19;
	st.shared.f32 	[%r6], %f20;
$L__BB0_12:
	bar.sync 	0;
	shr.u32 	%r11, %r25, 1;
	setp.gt.u32 	%p8, %r25, 1;
	mov.u32 	%r25, %r11;
	@%p8 bra 	$L__BB0_10;
	setp.ge.s32 	%p9, %r26, %r14;
	ld.shared.f32 	%f21, [_ZZ14smem_layernormPfS_iiE4smem];
	div.rn.f32 	%f22, %f21, %f7;
	mul.f32 	%f23, %f8, %f8;
	sub.f32 	%f24, %f22, %f23;
	cvt.f64.f32 	%fd1, %f24;
	add.f64 	%fd2, %fd1, 0d3EB0C6F7A0B5ED8D;
	cvt.rn.f32.f64 	%f9, %fd2;
	bar.sync 	0;
	@%p9 bra 	$L__BB0_16;
	cvta.to.global.u64 	%rd3, %rd5;
	rsqrt.approx.f32 	%f10, %f9;
$L__BB0_15:
	cvt.s64.s32 	%rd10, %r26;
	mul.wide.s32 	%rd11, %r26, 4;
	add.s64 	%rd12, %rd2, %rd11;
	ld.global.f32 	%f25, [%rd12];
	sub.f32 	%f26, %f25, %f8;
	mul.f32 	%f27, %f10, %f26;
	add.s64 	%rd13, %rd10, %rd1;
	shl.b64 	%rd14, %rd13, 2;
	add.s64 	%rd15, %rd3, %rd14;
	st.global.f32 	[%rd15], %f27;
	add.s32 	%r26, %r26, %r7;
	setp.lt.s32 	%p10, %r26, %r14;
	@%p10 bra 	$L__BB0_15;
$L__BB0_16:
	ret;

}


// ===== COMPILED SASS (sm_100) =====

	.target	sm_100

	.elftype	@"ET_EXEC"


//--------------------- .note.nv.tkinfo           --------------------------
	.section	.note.nv.tkinfo,"",@"SHT_NOTE"
	.sectionflags	@"SHF_NOTE_NV_TKINFO"
	.tkinfo
        /*0018*/ 	.word	0x00000002
        /*0030*/ 	.string	""
        /*0030*/ 	.string	"ptxas"
        /*0030*/ 	.string	"Cuda compilation tools, release 13.0, V13.0.88"
        /*0030*/ 	.string	"Build cuda_13.0.r13.0/compiler.36424714_0"
        /*0030*/ 	.string	"-arch sm_100 -m 64 "



//--------------------- .note.nv.cuinfo           --------------------------
	.section	.note.nv.cuinfo,"",@"SHT_NOTE"
	.sectionflags	@"SHF_NOTE_NV_CUINFO"
        /*0018*/ 	.short	0x0002
        /*001a*/ 	.short	0x0064
        /*001c*/ 	.short	0x0082
	.zero		2


//--------------------- .nv.info                  --------------------------
	.section	.nv.info,"",@"SHT_CUDA_INFO"
	.align	4


	//----- nvinfo : EIATTR_REGCOUNT
	.align		4
        /*0000*/ 	.byte	0x04, 0x2f
        /*0002*/ 	.short	(.L_1 - .L_0)
	.align		4
.L_0:
        /*0004*/ 	.word	index@(_Z14smem_layernormPfS_ii)
        /*0008*/ 	.word	0x00000015


	//----- nvinfo : EIATTR_FRAME_SIZE
	.align		4
.L_1:
        /*000c*/ 	.byte	0x04, 0x11
        /*000e*/ 	.short	(.L_3 - .L_2)
	.align		4
.L_2:
        /*0010*/ 	.word	index@($__internal_0_$__cuda_sm3x_div_rn_noftz_f32_slowpath)
        /*0014*/ 	.word	0x00000000


	//----- nvinfo : EIATTR_FRAME_SIZE
	.align		4
.L_3:
        /*0018*/ 	.byte	0x04, 0x11
        /*001a*/ 	.short	(.L_5 - .L_4)
	.align		4
.L_4:
        /*001c*/ 	.word	index@(_Z14smem_layernormPfS_ii)
        /*0020*/ 	.word	0x00000000


	//----- nvinfo : EIATTR_MIN_STACK_SIZE
	.align		4
.L_5:
        /*0024*/ 	.byte	0x04, 0x12
        /*0026*/ 	.short	(.L_7 - .L_6)
	.align		4
.L_6:
        /*0028*/ 	.word	index@(_Z14smem_layernormPfS_ii)
        /*002c*/ 	.word	0x00000000
.L_7:


//--------------------- .nv.compat                --------------------------
	.section	.nv.compat,"",@"SHT_CUDA_COMPAT_INFO"
	.align	4
        /*0000*/ 	.byte	0x02, 0x09, 0x00, 0x00, 0x02, 0x02, 0x01, 0x00, 0x02, 0x05, 0x05, 0x00, 0x03, 0x07, 0x01, 0x01
        /*0010*/ 	.byte	0x02, 0x03, 0x00, 0x00, 0x02, 0x06, 0x01, 0x00, 0x04, 0x0b, 0x08, 0x00, 0x01, 0x00, 0x00, 0x00
        /*0020*/ 	.byte	0x00, 0x00, 0x00, 0x00


//--------------------- .nv.info._Z14smem_layernormPfS_ii --------------------------
	.section	.nv.info._Z14smem_layernormPfS_ii,"",@"SHT_CUDA_INFO"
	.sectionflags	@""
	.align	4


	//----- nvinfo : EIATTR_CUDA_API_VERSION
	.align		4
        /*0000*/ 	.byte	0x04, 0x37
        /*0002*/ 	.short	(.L_9 - .L_8)
.L_8:
        /*0004*/ 	.word	0x00000082


	//----- nvinfo : EIATTR_KPARAM_INFO
	.align		4
.L_9:
        /*0008*/ 	.byte	0x04, 0x17
        /*000a*/ 	.short	(.L_11 - .L_10)
.L_10:
        /*000c*/ 	.word	0x00000000
        /*0010*/ 	.short	0x0003
        /*0012*/ 	.short	0x0014
        /*0014*/ 	.byte	0x00, 0xf0, 0x11, 0x00


	//----- nvinfo : EIATTR_KPARAM_INFO
	.align		4
.L_11:
        /*0018*/ 	.byte	0x04, 0x17
        /*001a*/ 	.short	(.L_13 - .L_12)
.L_12:
        /*001c*/ 	.word	0x00000000
        /*0020*/ 	.short	0x0002
        /*0022*/ 	.short	0x0010
        /*0024*/ 	.byte	0x00, 0xf0, 0x11, 0x00


	//----- nvinfo : EIATTR_KPARAM_INFO
	.align		4
.L_13:
        /*0028*/ 	.byte	0x04, 0x17
        /*002a*/ 	.short	(.L_15 - .L_14)
.L_14:
        /*002c*/ 	.word	0x00000000
        /*0030*/ 	.short	0x0001
        /*0032*/ 	.short	0x0008
        /*0034*/ 	.byte	0x00, 0xf5, 0x21, 0x00


	//----- nvinfo : EIATTR_KPARAM_INFO
	.align		4
.L_15:
        /*0038*/ 	.byte	0x04, 0x17
        /*003a*/ 	.short	(.L_17 - .L_16)
.L_16:
        /*003c*/ 	.word	0x00000000
        /*0040*/ 	.short	0x0000
        /*0042*/ 	.short	0x0000
        /*0044*/ 	.byte	0x00, 0xf5, 0x21, 0x00


	//----- nvinfo : EIATTR_SPARSE_MMA_MASK
	.align		4
.L_17:
        /*0048*/ 	.byte	0x03, 0x50
        /*004a*/ 	.short	0x0000


	//----- nvinfo : EIATTR_MAXREG_COUNT
	.align		4
        /*004c*/ 	.byte	0x03, 0x1b
        /*004e*/ 	.short	0x00ff


	//----- nvinfo : EIATTR_NUM_BARRIERS
	.align		4
        /*0050*/ 	.byte	0x02, 0x4c
        /*0052*/ 	.byte	0x01
	.zero		1


	//----- nvinfo : EIATTR_MERCURY_ISA_VERSION
	.align		4
        /*0054*/ 	.byte	0x03, 0x5f
        /*0056*/ 	.short	0x0101


	//----- nvinfo : EIATTR_VRC_CTA_INIT_COUNT
	.align		4
        /*0058*/ 	.byte	0x02, 0x4a
	.zero		1
	.zero		1


	//----- nvinfo : EIATTR_EXIT_INSTR_OFFSETS
	.align		4
        /*005c*/ 	.byte	0x04, 0x1c
        /*005e*/ 	.short	(.L_19 - .L_18)


	//   ....[0]....
.L_18:
        /*0060*/ 	.word	0x00000040


	//   ....[1]....
        /*0064*/ 	.word	0x000006a0


	//   ....[2]....
        /*0068*/ 	.word	0x000007e0


	//----- nvinfo : EIATTR_CRS_STACK_SIZE
	.align		4
.L_19:
        /*006c*/ 	.byte	0x04, 0x1e
        /*006e*/ 	.short	(.L_21 - .L_20)
.L_20:
        /*0070*/ 	.word	0x00000000


	//----- nvinfo : EIATTR_CBANK_PARAM_SIZE
	.align		4
.L_21:
        /*0074*/ 	.byte	0x03, 0x19
        /*0076*/ 	.short	0x0018


	//----- nvinfo : EIATTR_PARAM_CBANK
	.align		4
        /*0078*/ 	.byte	0x04, 0x0a
        /*007a*/ 	.short	(.L_23 - .L_22)
	.align		4
.L_22:
        /*007c*/ 	.word	index@(.nv.constant0._Z14smem_layernormPfS_ii)
        /*0080*/ 	.short	0x0380
        /*0082*/ 	.short	0x0018


	//----- nvinfo : EIATTR_SW_WAR
	.align		4
.L_23:
        /*0084*/ 	.byte	0x04, 0x36
        /*0086*/ 	.short	(.L_25 - .L_24)
.L_24:
        /*0088*/ 	.word	0x00000008
.L_25:


//--------------------- .nv.callgraph             --------------------------
	.section	.nv.callgraph,"",@"SHT_CUDA_CALLGRAPH"
	.align	4
	.sectionentsize	8
	.align		4
        /*0000*/ 	.word	0x00000000
	.align		4
        /*0004*/ 	.word	0xffffffff
	.align		4
        /*0008*/ 	.word	0x00000000
	.align		4
        /*000c*/ 	.word	0xfffffffe
	.align		4
        /*0010*/ 	.word	0x00000000
	.align		4
        /*0014*/ 	.word	0xfffffffd
	.align		4
        /*0018*/ 	.word	0x00000000
	.align		4
        /*001c*/ 	.word	0xfffffffc


//--------------------- .text._Z14smem_layernormPfS_ii --------------------------
	.section	.text._Z14smem_layernormPfS_ii,"ax",@progbits
	.align	128
        .global         _Z14smem_layernormPfS_ii
        .type           _Z14smem_layernormPfS_ii,@function
        .size           _Z14smem_layernormPfS_ii,(.L_x_18 - _Z14smem_layernormPfS_ii)
        .other          _Z14smem_layernormPfS_ii,@"STO_CUDA_ENTRY STV_DEFAULT"
_Z14smem_layernormPfS_ii:
.text._Z14smem_layernormPfS_ii:
[----:B------:R-:W-:Y:S08]  /*0000*/  LDC R1, c[0x0][0x37c] ;  /* 0x0000df00ff017b82 */ /* 0x000ff00000000800 */
[----:B------:R-:W0:Y:S08]  /*0010*/  S2UR UR4, SR_CTAID.X ;  /* 0x00000000000479c3 */ /* 0x000e300000002500 */
[----:B------:R-:W0:Y:S02]  /*0020*/  LDC R0, c[0x0][0x390] ;  /* 0x0000e400ff007b82 */ /* 0x000e240000000800 */
[----:B0-----:R-:W-:-:S13]  /*0030*/  ISETP.LE.AND P0, PT, R0, UR4, PT ;  /* 0x0000000400007c0c */ /* 0x001fda000bf03270 */
[----:B------:R-:W-:Y:S05]  /*0040*/  @P0 EXIT ;  /* 0x000000000000094d */ /* 0x000fea0003800000 */
[----:B------:R-:W0:Y:S01]  /*0050*/  S2R R7, SR_TID.X ;  /* 0x0000000000077919 */ /* 0x000e220000002100 */
[----:B------:R-:W1:Y:S01]  /*0060*/  LDC R12, c[0x0][0x394] ;  /* 0x0000e500ff0c7b82 */ /* 0x000e620000000800 */
[----:B------:R-:W2:Y:S01]  /*0070*/  LDCU.64 UR8, c[0x0][0x358] ;  /* 0x00006b00ff0877ac */ /* 0x000ea20008000a00 */
[----:B------:R-:W-:Y:S01]  /*0080*/  BSSY.RECONVERGENT B0, `(.L_x_0) ;  /* 0x0000013000007945 */ /* 0x000fe20003800200 */
[----:B------:R-:W-:Y:S02]  /*0090*/  IMAD.MOV.U32 R0, RZ, RZ, RZ ;  /* 0x000000ffff007224 */ /* 0x000fe400078e00ff */
[----:B------:R-:W-:-:S03]  /*00a0*/  IMAD.MOV.U32 R6, RZ, RZ, RZ ;  /* 0x000000ffff067224 */ /* 0x000fc600078e00ff */
[----:B------:R-:W3:Y:S01]  /*00b0*/  LDC.64 R4, c[0x0][0x380] ;  /* 0x0000e000ff047b82 */ /* 0x000ee20000000a00 */
[----:B-1----:R-:W-:Y:S01]  /*00c0*/  IMAD R2, R12, UR4, RZ ;  /* 0x000000040c027c24 */ /* 0x002fe2000f8e02ff */
[----:B0-----:R-:W-:-:S03]  /*00d0*/  ISETP.GE.AND P0, PT, R7, R12, PT ;  /* 0x0000000c0700720c */ /* 0x001fc60003f06270 */
[----:B---3--:R-:W-:-:S10]  /*00e0*/  IMAD.WIDE R4, R2, 0x4, R4 ;  /* 0x0000000402047825 */ /* 0x008fd400078e0204 */
[----:B--2---:R-:W-:Y:S05]  /*00f0*/  @P0 BRA `(.L_x_1) ;  /* 0x00000000002c0947 */ /* 0x004fea0003800000 */
[----:B------:R-:W0:Y:S01]  /*0100*/  LDC R10, c[0x0][0x360] ;  /* 0x0000d800ff0a7b82 */ /* 0x000e220000000800 */
[----:B------:R-:W-:Y:S02]  /*0110*/  IMAD.MOV.U32 R6, RZ, RZ, RZ ;  /* 0x000000ffff067224 */ /* 0x000fe400078e00ff */
[----:B------:R-:W-:Y:S02]  /*0120*/  IMAD.MOV.U32 R3, RZ, RZ, R7 ;  /* 0x000000ffff037224 */ /* 0x000fe400078e0007 */
[----:B------:R-:W-:-:S07]  /*0130*/  IMAD.MOV.U32 R0, RZ, RZ, RZ ;  /* 0x000000ffff007224 */ /* 0x000fce00078e00ff */
.L_x_2:
[----:B------:R-:W-:-:S06]  /*0140*/  IMAD.WIDE R8, R3, 0x4, R4 ;  /* 0x0000000403087825 */ /* 0x000fcc00078e0204 */
[----:B------:R-:W2:Y:S01]  /*0150*/  LDG.E R9, desc[UR8][R8.64] ;  /* 0x0000000808097981 */ /* 0x000ea2000c1e1900 */
[----:B0-----:R-:W-:-:S05]  /*0160*/  IMAD.IADD R3, R10, 0x1, R3 ;  /* 0x000000010a037824 */ /* 0x001fca00078e0203 */
[----:B------:R-:W-:Y:S01]  /*0170*/  ISETP.GE.AND P0, PT, R3, R12, PT ;  /* 0x0000000c0300720c */ /* 0x000fe20003f06270 */
[C---:B--2---:R-:W-:Y:S01]  /*0180*/  FADD R0, R9.reuse, R0 ;  /* 0x0000000009007221 */ /* 0x044fe20000000000 */
[----:B------:R-:W-:-:S11]  /*0190*/  FFMA R6, R9, R9, R6 ;  /* 0x0000000909067223 */ /* 0x000fd60000000006 */
[----:B------:R-:W-:Y:S05]  /*01a0*/  @!P0 BRA `(.L_x_2) ;  /* 0xfffffffc00e48947 */ /* 0x000fea000383ffff */
.L_x_1:
[----:B------:R-:W-:Y:S05]  /*01b0*/  BSYNC.RECONVERGENT B0 ;  /* 0x0000000000007941 */ /* 0x000fea0003800200 */
.L_x_0:
[----:B------:R-:W0:Y:S08]  /*01c0*/  S2UR UR5, SR_CgaCtaId ;  /* 0x00000000000579c3 */ /* 0x000e300000008800 */
[----:B------:R-:W-:Y:S06]  /*01d0*/  BAR.SYNC.DEFER_BLOCKING 0x0 ;  /* 0x0000000000007b1d */ /* 0x000fec0000010000 */
[----:B------:R-:W-:Y:S01]  /*01e0*/  UMOV UR4, 0x400 ;  /* 0x0000040000047882 */ /* 0x000fe20000000000 */
[----:B------:R-:W1:Y:S01]  /*01f0*/  LDCU UR6, c[0x0][0x360] ;  /* 0x00006c00ff0677ac */ /* 0x000e620008000800 */
[----:B0-----:R-:W-:-:S02]  /*0200*/  ULEA UR4, UR5, UR4, 0x18 ;  /* 0x0000000405047291 */ /* 0x001fc4000f8ec0ff */
[----:B-1----:R-:W-:-:S04]  /*0210*/  UISETP.GE.U32.AND UP0, UPT, UR6, 0x2, UPT ;  /* 0x000000020600788c */ /* 0x002fc8000bf06070 */
[----:B------:R-:W-:-:S05]  /*0220*/  LEA R9, R7, UR4, 0x2 ;  /* 0x0000000407097c11 */ /* 0x000fca000f8e10ff */
[----:B------:R0:W-:Y:S01]  /*0230*/  STS [R9], R0 ;  /* 0x0000000009007388 */ /* 0x0001e20000000800 */
[----:B------:R-:W-:Y:S06]  /*0240*/  BAR.SYNC.DEFER_BLOCKING 0x0 ;  /* 0x0000000000007b1d */ /* 0x000fec0000010000 */
[----:B------:R-:W-:Y:S05]  /*0250*/  BRA.U !UP0, `(.L_x_3) ;  /* 0x0000000108307547 */ /* 0x000fea000b800000 */
[----:B0-----:R-:W-:-:S07]  /*0260*/  IMAD.U32 R0, RZ, RZ, UR6 ;  /* 0x00000006ff007e24 */ /* 0x001fce000f8e00ff */
.L_x_4:
[----:B------:R-:W-:-:S04]  /*0270*/  SHF.R.U32.HI R10, RZ, 0x1, R0 ;  /* 0x00000001ff0a7819 */ /* 0x000fc80000011600 */
[----:B------:R-:W-:-:S13]  /*0280*/  ISETP.GE.U32.AND P0, PT, R7, R10, PT ;  /* 0x0000000a0700720c */ /* 0x000fda0003f06070 */
[----:B------:R-:W-:Y:S01]  /*0290*/  @!P0 IMAD R3, R10, 0x4, R9 ;  /* 0x000000040a038824 */ /* 0x000fe200078e0209 */
[----:B------:R-:W-:Y:S05]  /*02a0*/  @!P0 LDS R8, [R9] ;  /* 0x0000000009088984 */ /* 0x000fea0000000800 */
[----:B------:R-:W0:Y:S02]  /*02b0*/  @!P0 LDS R3, [R3] ;  /* 0x0000000003038984 */ /* 0x000e240000000800 */
[----:B0-----:R-:W-:-:S05]  /*02c0*/  @!P0 FADD R8, R3, R8 ;  /* 0x0000000803088221 */ /* 0x001fca0000000000 */
[----:B------:R1:W-:Y:S01]  /*02d0*/  @!P0 STS [R9], R8 ;  /* 0x0000000809008388 */ /* 0x0003e20000000800 */
[----:B------:R-:W-:Y:S01]  /*02e0*/  BAR.SYNC.DEFER_BLOCKING 0x0 ;  /* 0x0000000000007b1d */ /* 0x000fe20000010000 */
[----:B------:R-:W-:Y:S01]  /*02f0*/  ISETP.GT.U32.AND P0, PT, R0, 0x3, PT ;  /* 0x000000030000780c */ /* 0x000fe20003f04070 */
[----:B------:R-:W-:-:S12]  /*0300*/  IMAD.MOV.U32 R0, RZ, RZ, R10 ;  /* 0x000000ffff007224 */ /* 0x000fd800078e000a */
[----:B-1----:R-:W-:Y:S05]  /*0310*/  @P0 BRA `(.L_x_4) ;  /* 0xfffffffc00d40947 */ /* 0x002fea000383ffff */
.L_x_3:
[----:B------:R-:W1:Y:S01]  /*0320*/  S2UR UR5, SR_CgaCtaId ;  /* 0x00000000000579c3 */ /* 0x000e620000008800 */
[----:B------:R-:W-:Y:S02]  /*0330*/  UMOV UR4, 0x400 ;  /* 0x0000040000047882 */ /* 0x000fe40000000000 */
[----:B-1----:R-:W-:Y:S01]  /*0340*/  ULEA UR4, UR5, UR4, 0x18 ;  /* 0x0000000405047291 */ /* 0x002fe2000f8ec0ff */
[----:B------:R-:W1:Y:S08]  /*0350*/  LDCU UR5, c[0x0][0x394] ;  /* 0x00007280ff0577ac */ /* 0x000e700008000800 */
[----:B0-----:R-:W0:Y:S01]  /*0360*/  LDS R0, [UR4] ;  /* 0x00000004ff007984 */ /* 0x001e220008000800 */
[----:B-1----:R-:W-:-:S04]  /*0370*/  I2FP.F32.S32 R3, UR5 ;  /* 0x0000000500037c45 */ /* 0x002fc80008201400 */
[----:B------:R-:W1:Y:S02]  /*0380*/  MUFU.RCP R8, R3 ;  /* 0x0000000300087308 */ /* 0x000e640000001000 */
[----:B-1----:R-:W-:-:S04]  /*0390*/  FFMA R11, -R3, R8, 1 ;  /* 0x3f800000030b7423 */ /* 0x002fc80000000108 */
[----:B------:R-:W-:Y:S02]  /*03a0*/  FFMA R11, R8, R11, R8 ;  /* 0x0000000b080b7223 */ /* 0x000fe40000000008 */
[----:B0-----:R-:W0:Y:S02]  /*03b0*/  FCHK P0, R0, R3 ;  /* 0x0000000300007302 */ /* 0x001e240000000000 */
[----:B------:R-:W-:-:S04]  /*03c0*/  FFMA R8, R0, R11, RZ ;  /* 0x0000000b00087223 */ /* 0x000fc800000000ff */
[----:B------:R-:W-:-:S04]  /*03d0*/  FFMA R10, -R3, R8, R0 ;  /* 0x00000008030a7223 */ /* 0x000fc80000000100 */
[----:B------:R-:W-:Y:S01]  /*03e0*/  FFMA R8, R11, R10, R8 ;  /* 0x0000000a0b087223 */ /* 0x000fe20000000008 */
[----:B0-----:R-:W-:Y:S06]  /*03f0*/  @!P0 BRA `(.L_x_5) ;  /* 0x00000000000c8947 */ /* 0x001fec0003800000 */
[----:B------:R-:W-:-:S07]  /*0400*/  MOV R10, 0x420 ;  /* 0x00000420000a7802 */ /* 0x000fce0000000f00 */
[----:B------:R-:W-:Y:S05]  /*0410*/  CALL.REL.NOINC `($__internal_0_$__cuda_sm3x_div_rn_noftz_f32_slowpath) ;  /* 0x0000000000f47944 */ /* 0x000fea0003c00000 */
[----:B------:R-:W-:-:S07]  /*0420*/  IMAD.MOV.U32 R8, RZ, RZ, R0 ;  /* 0x000000ffff087224 */ /* 0x000fce00078e0000 */
.L_x_5:
[----:B------:R-:W-:Y:S01]  /*0430*/  BAR.SYNC.DEFER_BLOCKING 0x0 ;  /* 0x0000000000007b1d */ /* 0x000fe20000010000 */
[----:B------:R-:W-:-:S05]  /*0440*/  IMAD.U32 R0, RZ, RZ, UR6 ;  /* 0x00000006ff007e24 */ /* 0x000fca000f8e00ff */
[----:B------:R0:W-:Y:S02]  /*0450*/  STS [R9], R6 ;  /* 0x0000000609007388 */ /* 0x0001e40000000800 */
[----:B------:R-:W-:Y:S06]  /*0460*/  BAR.SYNC.DEFER_BLOCKING 0x0 ;  /* 0x0000000000007b1d */ /* 0x000fec0000010000 */
.L_x_6:
[----:B------:R-:W-:-:S13]  /*0470*/  ISETP.GE.U32.AND P0, PT, R7, R0, PT ;  /* 0x000000000700720c */ /* 0x000fda0003f06070 */
[----:B0-----:R-:W-:Y:S01]  /*0480*/  @!P0 IMAD R6, R0, 0x4, R9 ;  /* 0x0000000400068824 */ /* 0x001fe200078e0209 */
[----:B------:R-:W-:Y:S05]  /*0490*/  @!P0 LDS R11, [R9] ;  /* 0x00000000090b8984 */ /* 0x000fea0000000800 */
[----:B------:R-:W0:Y:S02]  /*04a0*/  @!P0 LDS R6, [R6] ;  /* 0x0000000006068984 */ /* 0x000e240000000800 */
[----:B0-----:R-:W-:-:S05]  /*04b0*/  @!P0 FADD R10, R6, R11 ;  /* 0x0000000b060a8221 */ /* 0x001fca0000000000 */
[----:B------:R1:W-:Y:S01]  /*04c0*/  @!P0 STS [R9], R10 ;  /* 0x0000000a09008388 */ /* 0x0003e20000000800 */
[----:B------:R-:W-:Y:S01]  /*04d0*/  BAR.SYNC.DEFER_BLOCKING 0x0 ;  /* 0x0000000000007b1d */ /* 0x000fe20000010000 */
[----:B------:R-:W-:Y:S02]  /*04e0*/  ISETP.GT.U32.AND P0, PT, R0, 0x1, PT ;  /* 0x000000010000780c */ /* 0x000fe40003f04070 */
[----:B------:R-:W-:-:S11]  /*04f0*/  SHF.R.U32.HI R0, RZ, 0x1, R0 ;  /* 0x00000001ff007819 */ /* 0x000fd60000011600 */
[----:B-1----:R-:W-:Y:S05]  /*0500*/  @P0 BRA `(.L_x_6) ;  /* 0xfffffffc00d80947 */ /* 0x002fea000383ffff */
[----:B------:R-:W0:Y:S01]  /*0510*/  S2UR UR5, SR_CgaCtaId ;  /* 0x00000000000579c3 */ /* 0x000e220000008800 */
[----:B------:R-:W-:Y:S01]  /*0520*/  UMOV UR4, 0x400 ;  /* 0x0000040000047882 */ /* 0x000fe20000000000 */
[----:B------:R-:W1:Y:S02]  /*0530*/  MUFU.RCP R0, R3 ;  /* 0x0000000300007308 */ /* 0x000e640000001000 */
[----:B-1----:R-:W-:-:S04]  /*0540*/  FFMA R9, -R3, R0, 1 ;  /* 0x3f80000003097423 */ /* 0x002fc80000000100 */
[----:B------:R-:W-:Y:S01]  /*0550*/  FFMA R0, R0, R9, R0 ;  /* 0x0000000900007223 */ /* 0x000fe20000000000 */
[----:B0-----:R-:W-:-:S09]  /*0560*/  ULEA UR4, UR5, UR4, 0x18 ;  /* 0x0000000405047291 */ /* 0x001fd2000f8ec0ff */
[----:B------:R-:W0:Y:S02]  /*0570*/  LDS R6, [UR4] ;  /* 0x00000004ff067984 */ /* 0x000e240008000800 */
[----:B------:R-:W1:Y:S02]  /*0580*/  LDCU UR4, c[0x0][0x394] ;  /* 0x00007280ff0477ac */ /* 0x000e640008000800 */
[----:B-1----:R-:W-:Y:S01]  /*0590*/  ISETP.GE.AND P2, PT, R7, UR4, PT ;  /* 0x0000000407007c0c */ /* 0x002fe2000bf46270 */
[----:B0-----:R-:W0:Y:S01]  /*05a0*/  FCHK P0, R6, R3 ;  /* 0x0000000306007302 */ /* 0x001e220000000000 */
[----:B------:R-:W-:-:S04]  /*05b0*/  FFMA R9, R0, R6, RZ ;  /* 0x0000000600097223 */ /* 0x000fc800000000ff */
[----:B------:R-:W-:-:S04]  /*05c0*/  FFMA R10, -R3, R9, R6 ;  /* 0x00000009030a7223 */ /* 0x000fc80000000106 */
[----:B------:R-:W-:Y:S01]  /*05d0*/  FFMA R9, R0, R10, R9 ;  /* 0x0000000a00097223 */ /* 0x000fe20000000009 */
[----:B0-----:R-:W-:Y:S06]  /*05e0*/  @!P0 BRA `(.L_x_7) ;  /* 0x0000000000108947 */ /* 0x001fec0003800000 */
[----:B------:R-:W-:Y:S01]  /*05f0*/  IMAD.MOV.U32 R0, RZ, RZ, R6 ;  /* 0x000000ffff007224 */ /* 0x000fe200078e0006 */
[----:B------:R-:W-:-:S07]  /*0600*/  MOV R10, 0x620 ;  /* 0x00000620000a7802 */ /* 0x000fce0000000f00 */
[----:B------:R-:W-:Y:S05]  /*0610*/  CALL.REL.NOINC `($__internal_0_$__cuda_sm3x_div_rn_noftz_f32_slowpath) ;  /* 0x0000000000747944 */ /* 0x000fea0003c00000 */
[----:B------:R-:W-:-:S07]  /*0620*/  IMAD.MOV.U32 R9, RZ, RZ, R0 ;  /* 0x000000ffff097224 */ /* 0x000fce00078e0000 */
.L_x_7:
[----:B------:R-:W-:Y:S01]  /*0630*/  FFMA R9, -R8, R8, R9 ;  /* 0x0000000808097223 */ /* 0x000fe20000000109 */
[----:B------:R-:W-:Y:S06]  /*0640*/  BAR.SYNC.DEFER_BLOCKING 0x0 ;  /* 0x0000000000007b1d */ /* 0x000fec0000010000 */
[----:B------:R-:W0:Y:S01]  /*0650*/  F2F.F64.F32 R10, R9 ;  /* 0x00000009000a7310 */ /* 0x000e220000201800 */
[----:B------:R-:W-:Y:S01]  /*0660*/  UMOV UR4, 0xa0b5ed8d ;  /* 0xa0b5ed8d00047882 */ /* 0x000fe20000000000 */
[----:B------:R-:W-:Y:S02]  /*0670*/  UMOV UR5, 0x3eb0c6f7 ;  /* 0x3eb0c6f700057882 */ /* 0x000fe40000000000 */
[----:B0-----:R-:W-:-:S10]  /*0680*/  DADD R10, R10, UR4 ;  /* 0x000000040a0a7e29 */ /* 0x001fd40008000000 */
[----:B------:R0:W1:Y:S01]  /*0690*/  F2F.F32.F64 R10, R10 ;  /* 0x0000000a000a7310 */ /* 0x0000620000301000 */
[----:B------:R-:W-:Y:S05]  /*06a0*/  @P2 EXIT ;  /* 0x000000000000294d */ /* 0x000fea0003800000 */
[C---:B-1----:R-:W-:Y:S01]  /*06b0*/  FSETP.GEU.AND P0, PT, |R10|.reuse, 1.175494350822287508e-38, PT ;  /* 0x008000000a00780b */ /* 0x042fe20003f0e200 */
[----:B------:R-:W1:Y:S01]  /*06c0*/  LDCU UR7, c[0x0][0x394] ;  /* 0x00007280ff0777ac */ /* 0x000e620008000800 */
[----:B------:R-:W2:Y:S11]  /*06d0*/  LDCU.64 UR4, c[0x0][0x388] ;  /* 0x00007100ff0477ac */ /* 0x000eb60008000a00 */
[----:B------:R-:W-:-:S04]  /*06e0*/  @!P0 FMUL R10, R10, 16777216 ;  /* 0x4b8000000a0a8820 */ /* 0x000fc80000400000 */
[----:B------:R-:W3:Y:S02]  /*06f0*/  MUFU.RSQ R0, R10 ;  /* 0x0000000a00007308 */ /* 0x000ee40000001400 */
[----:B-123--:R-:W-:-:S07]  /*0700*/  @!P0 FMUL R0, R0, 4096 ;  /* 0x4580000000008820 */ /* 0x00efce0000400000 */
.L_x_8:
[----:B0-----:R-:W-:-:S06]  /*0710*/  IMAD.WIDE R10, R7, 0x4, R4 ;  /* 0x00000004070a7825 */ /* 0x001fcc00078e0204 */
[----:B------:R-:W2:Y:S01]  /*0720*/  LDG.E R11, desc[UR8][R10.64] ;  /* 0x000000080a0b7981 */ /* 0x000ea2000c1e1900 */
[----:B-1----:R-:W-:Y:S02]  /*0730*/  SHF.R.S32.HI R3, RZ, 0x1f, R7 ;  /* 0x0000001fff037819 */ /* 0x002fe40000011407 */
[----:B------:R-:W-:Y:S01]  /*0740*/  IADD3 R6, P0, PT, R2, R7, RZ ;  /* 0x0000000702067210 */ /* 0x000fe20007f1e0ff */
[----:B------:R-:W-:-:S03]  /*0750*/  VIADD R7, R7, UR6 ;  /* 0x0000000607077c36 */ /* 0x000fc60008000000 */
[----:B------:R-:W-:Y:S02]  /*0760*/  LEA.HI.X.SX32 R9, R2, R3, 0x1, P0 ;  /* 0x0000000302097211 */ /* 0x000fe400000f0eff */
[----:B------:R-:W-:-:S04]  /*0770*/  LEA R12, P0, R6, UR4, 0x2 ;  /* 0x00000004060c7c11 */ /* 0x000fc8000f8010ff */
[----:B------:R-:W-:Y:S02]  /*0780*/  LEA.HI.X R13, R6, UR5, R9, 0x2, P0 ;  /* 0x00000005060d7c11 */ /* 0x000fe400080f1409 */
[----:B------:R-:W-:Y:S01]  /*0790*/  ISETP.GE.AND P0, PT, R7, UR7, PT ;  /* 0x0000000707007c0c */ /* 0x000fe2000bf06270 */
[----:B--2---:R-:W-:-:S04]  /*07a0*/  FADD R3, R11, -R8 ;  /* 0x800000080b037221 */ /* 0x004fc80000000000 */
[----:B------:R-:W-:-:S05]  /*07b0*/  FMUL R3, R0, R3 ;  /* 0x0000000300037220 */ /* 0x000fca0000400000 */
[----:B------:R1:W-:Y:S03]  /*07c0*/  STG.E desc[UR8][R12.64], R3 ;  /* 0x000000030c007986 */ /* 0x0003e6000c101908 */
[----:B------:R-:W-:Y:S05]  /*07d0*/  @!P0 BRA `(.L_x_8) ;  /* 0xfffffffc00cc8947 */ /* 0x000fea000383ffff */
[----:B------:R-:W-:Y:S05]  /*07e0*/  EXIT ;  /* 0x000000000000794d */ /* 0x000fea0003800000 */
        .weak           $__internal_0_$__cuda_sm3x_div_rn_noftz_f32_slowpath
        .type           $__internal_0_$__cuda_sm3x_div_rn_noftz_f32_slowpath,@function
        .size           $__internal_0_$__cuda_sm3x_div_rn_noftz_f32_slowpath,(.L_x_18 - $__internal_0_$__cuda_sm3x_div_rn_noftz_f32_slowpath)
$__internal_0_$__cuda_sm3x_div_rn_noftz_f32_slowpath:
[--C-:B------:R-:W-:Y:S01]  /*07f0*/  SHF.R.U32.HI R12, RZ, 0x17, R3.reuse ;  /* 0x00000017ff0c7819 */ /* 0x100fe20000011603 */
[----:B------:R-:W-:Y:S01]  /*0800*/  IMAD.MOV.U32 R13, RZ, RZ, R3 ;  /* 0x000000ffff0d7224 */ /* 0x000fe200078e0003 */
[----:B------:R-:W-:Y:S02]  /*0810*/  SHF.R.U32.HI R11, RZ, 0x17, R0 ;  /* 0x00000017ff0b7819 */ /* 0x000fe40000011600 */
[----:B------:R-:W-:Y:S02]  /*0820*/  LOP3.LUT R12, R12, 0xff, RZ, 0xc0, !PT ;  /* 0x000000ff0c0c7812 */ /* 0x000fe400078ec0ff */
[----:B------:R-:W-:-:S03]  /*0830*/  LOP3.LUT R16, R11, 0xff, RZ, 0xc0, !PT ;  /* 0x000000ff0b107812 */ /* 0x000fc600078ec0ff */
[----:B------:R-:W-:Y:S01]  /*0840*/  VIADD R15, R12, 0xffffffff ;  /* 0xffffffff0c0f7836 */ /* 0x000fe20000000000 */
[----:B------:R-:W-:-:S04]  /*0850*/  IADD3 R14, PT, PT, R16, -0x1, RZ ;  /* 0xffffffff100e7810 */ /* 0x000fc80007ffe0ff */
[----:B------:R-:W-:-:S04]  /*0860*/  ISETP.GT.U32.AND P0, PT, R15, 0xfd, PT ;  /* 0x000000fd0f00780c */ /* 0x000fc80003f04070 */
[----:B------:R-:W-:-:S13]  /*0870*/  ISETP.GT.U32.OR P0, PT, R14, 0xfd, P0 ;  /* 0x000000fd0e00780c */ /* 0x000fda0000704470 */
[----:B------:R-:W-:Y:S01]  /*0880*/  @!P0 IMAD.MOV.U32 R11, RZ, RZ, RZ ;  /* 0x000000ffff0b8224 */ /* 0x000fe200078e00ff */
[----:B------:R-:W-:Y:S06]  /*0890*/  @!P0 BRA `(.L_x_9) ;  /* 0x00000000005c8947 */ /* 0x000fec0003800000 */
[----:B------:R-:W-:Y:S02]  /*08a0*/  FSETP.GTU.FTZ.AND P0, PT, |R0|, +INF , PT ;  /* 0x7f8000000000780b */ /* 0x000fe40003f1c200 */
[----:B------:R-:W-:-:S04]  /*08b0*/  FSETP.GTU.FTZ.AND P1, PT, |R3|, +INF , PT ;  /* 0x7f8000000300780b */ /* 0x000fc80003f3c200 */
[----:B------:R-:W-:-:S13]  /*08c0*/  PLOP3.LUT P0, PT, P0, P1, PT, 0xf8, 0x8f ;  /* 0x00000000008f781c */ /* 0x000fda0000703f70 */
[----:B------:R-:W-:Y:S05]  /*08d0*/  @P0 BRA `(.L_x_10) ;  /* 0x0000000400440947 */ /* 0x000fea0003800000 */
[----:B------:R-:W-:-:S13]  /*08e0*/  LOP3.LUT P0, RZ, R13, 0x7fffffff, R0, 0xc8, !PT ;  /* 0x7fffffff0dff7812 */ /* 0x000fda000780c800 */
[----:B------:R-:W-:Y:S05]  /*08f0*/  @!P0 BRA `(.L_x_11) ;  /* 0x0000000400348947 */ /* 0x000fea0003800000 */
[C---:B------:R-:W-:Y:S02]  /*0900*/  FSETP.NEU.FTZ.AND P3, PT, |R0|.reuse, +INF , PT ;  /* 0x7f8000000000780b */ /* 0x040fe40003f7d200 */
[----:B------:R-:W-:Y:S02]  /*0910*/  FSETP.NEU.FTZ.AND P1, PT, |R3|, +INF , PT ;  /* 0x7f8000000300780b */ /* 0x000fe40003f3d200 */
[----:B------:R-:W-:-:S11]  /*0920*/  FSETP.NEU.FTZ.AND P0, PT, |R0|, +INF , PT ;  /* 0x7f8000000000780b */ /* 0x000fd60003f1d200 */
[----:B------:R-:W-:Y:S05]  /*0930*/  @!P1 BRA !P3, `(.L_x_11) ;  /* 0x0000000400249947 */ /* 0x000fea0005800000 */
[----:B------:R-:W-:-:S04]  /*0940*/  LOP3.LUT P3, RZ, R0, 0x7fffffff, RZ, 0xc0, !PT ;  /* 0x7fffffff00ff7812 */ /* 0x000fc8000786c0ff */
[----:B------:R-:W-:-:S13]  /*0950*/  PLOP3.LUT P1, PT, P1, P3, PT, 0x2f, 0xf2 ;  /* 0x0000000000f2781c */ /* 0x000fda0000f26577 */
[----:B------:R-:W-:Y:S05]  /*0960*/  @P1 BRA `(.L_x_12) ;  /* 0x0000000400101947 */ /* 0x000fea0003800000 */
[----:B------:R-:W-:-:S04]  /*0970*/  LOP3.LUT P1, RZ, R13, 0x7fffffff, RZ, 0xc0, !PT ;  /* 0x7fffffff0dff7812 */ /* 0x000fc8000782c0ff */
[----:B------:R-:W-:-:S13]  /*0980*/  PLOP3.LUT P0, PT, P0, P1, PT, 0x2f, 0xf2 ;  /* 0x0000000000f2781c */ /* 0x000fda0000702577 */
[----:B------:R-:W-:Y:S05]  /*0990*/  @P0 BRA `(.L_x_13) ;  /* 0x0000000000f80947 */ /* 0x000fea0003800000 */
[----:B------:R-:W-:Y:S02]  /*09a0*/  ISETP.GE.AND P0, PT, R14, RZ, PT ;  /* 0x000000ff0e00720c */ /* 0x000fe40003f06270 */
[----:B------:R-:W-:-:S11]  /*09b0*/  ISETP.GE.AND P1, PT, R15, RZ, PT ;  /* 0x000000ff0f00720c */ /* 0x000fd60003f26270 */
[----:B------:R-:W-:Y:S02]  /*09c0*/  @P0 IMAD.MOV.U32 R11, RZ, RZ, RZ ;  /* 0x000000ffff0b0224 */ /* 0x000fe400078e00ff */
[----:B------:R-:W-:Y:S01]  /*09d0*/  @!P0 FFMA R0, R0, 1.84467440737095516160e+19, RZ ;  /* 0x5f80000000008823 */ /* 0x000fe200000000ff */
[----:B------:R-:W-:Y:S02]  /*09e0*/  @!P0 IMAD.MOV.U32 R11, RZ, RZ, -0x40 ;  /* 0xffffffc0ff0b8424 */ /* 0x000fe400078e00ff */
[----:B------:R-:W-:Y:S02]  /*09f0*/  @!P1 FFMA R13, R3, 1.84467440737095516160e+19, RZ ;  /* 0x5f800000030d9823 */ /* 0x000fe400000000ff */
[----:B------:R-:W-:-:S07]  /*0a00*/  @!P1 VIADD R11, R11, 0x40 ;  /* 0x000000400b0b9836 */ /* 0x000fce0000000000 */
.L_x_9:
[----:B------:R-:W-:-:S05]  /*0a10*/  LEA R14, R12, 0xc0800000, 0x17 ;  /* 0xc08000000c0e7811 */ /* 0x000fca00078eb8ff */
[----:B------:R-:W-:Y:S02]  /*0a20*/  IMAD.IADD R14, R13, 0x1, -R14 ;  /* 0x000000010d0e7824 */ /* 0x000fe400078e0a0e */
[----:B------:R-:W-:Y:S02]  /*0a30*/  VIADD R13, R16, 0xffffff81 ;  /* 0xffffff81100d7836 */ /* 0x000fe40000000000 */
[----:B------:R0:W1:Y:S01]  /*0a40*/  MUFU.RCP R15, R14 ;  /* 0x0000000e000f7308 */ /* 0x0000620000001000 */
[----:B------:R-:W-:Y:S01]  /*0a50*/  FADD.FTZ R17, -R14, -RZ ;  /* 0x800000ff0e117221 */ /* 0x000fe20000010100 */
[C---:B------:R-:W-:Y:S01]  /*0a60*/  IMAD R0, R13.reuse, -0x800000, R0 ;  /* 0xff8000000d007824 */ /* 0x040fe200078e0200 */
[----:B0-----:R-:W-:-:S05]  /*0a70*/  IADD3 R14, PT, PT, R13, 0x7f, -R12 ;  /* 0x0000007f0d0e7810 */ /* 0x001fca0007ffe80c */
[----:B------:R-:W-:Y:S02]  /*0a80*/  IMAD.IADD R11, R14, 0x1, R11 ;  /* 0x000000010e0b7824 */ /* 0x000fe400078e020b */
[----:B-1----:R-:W-:-:S04]  /*0a90*/  FFMA R16, R15, R17, 1 ;  /* 0x3f8000000f107423 */ /* 0x002fc80000000011 */
[----:B------:R-:W-:-:S04]  /*0aa0*/  FFMA R18, R15, R16, R15 ;  /* 0x000000100f127223 */ /* 0x000fc8000000000f */
[----:B------:R-:W-:-:S04]  /*0ab0*/  FFMA R15, R0, R18, RZ ;  /* 0x00000012000f7223 */ /* 0x000fc800000000ff */
[----:B------:R-:W-:-:S04]  /*0ac0*/  FFMA R16, R17, R15, R0 ;  /* 0x0000000f11107223 */ /* 0x000fc80000000000 */
[----:B------:R-:W-:-:S04]  /*0ad0*/  FFMA R15, R18, R16, R15 ;  /* 0x00000010120f7223 */ /* 0x000fc8000000000f */
[----:B------:R-:W-:-:S04]  /*0ae0*/  FFMA R16, R17, R15, R0 ;  /* 0x0000000f11107223 */ /* 0x000fc80000000000 */
[----:B------:R-:W-:-:S05]  /*0af0*/  FFMA R0, R18, R16, R15 ;  /* 0x0000001012007223 */ /* 0x000fca000000000f */
[----:B------:R-:W-:-:S04]  /*0b00*/  SHF.R.U32.HI R12, RZ, 0x17, R0 ;  /* 0x00000017ff0c7819 */ /* 0x000fc80000011600 */
[----:B------:R-:W-:-:S04]  /*0b10*/  LOP3.LUT R12, R12, 0xff, RZ, 0xc0, !PT ;  /* 0x000000ff0c0c7812 */ /* 0x000fc800078ec0ff */
[----:B------:R-:W-:-:S05]  /*0b20*/  IADD3 R17, PT, PT, R12, R11, RZ ;  /* 0x0000000b0c117210 */ /* 0x000fca0007ffe0ff */
[----:B------:R-:W-:-:S05]  /*0b30*/  VIADD R12, R17, 0xffffffff ;  /* 0xffffffff110c7836 */ /* 0x000fca0000000000 */
[----:B------:R-:W-:-:S13]  /*0b40*/  ISETP.GE.U32.AND P0, PT, R12, 0xfe, PT ;  /* 0x000000fe0c00780c */ /* 0x000fda0003f06070 */
[----:B------:R-:W-:Y:S05]  /*0b50*/  @!P0 BRA `(.L_x_14) ;  /* 0x0000000000808947 */ /* 0x000fea0003800000 */
[----:B------:R-:W-:-:S13]  /*0b60*/  ISETP.GT.AND P0, PT, R17, 0xfe, PT ;  /* 0x000000fe1100780c */ /* 0x000fda0003f04270 */
[----:B------:R-:W-:Y:S05]  /*0b70*/  @P0 BRA `(.L_x_15) ;  /* 0x00000000006c0947 */ /* 0x000fea0003800000 */
[----:B------:R-:W-:-:S13]  /*0b80*/  ISETP.GE.AND P0, PT, R17, 0x1, PT ;  /* 0x000000011100780c */ /* 0x000fda0003f06270 */
[----:B------:R-:W-:Y:S05]  /*0b90*/  @P0 BRA `(.L_x_16) ;  /* 0x0000000000980947 */ /* 0x000fea0003800000 */
[----:B------:R-:W-:Y:S02]  /*0ba0*/  ISETP.GE.AND P0, PT, R17, -0x18, PT ;  /* 0xffffffe81100780c */ /* 0x000fe40003f06270 */
[----:B------:R-:W-:-:S11]  /*0bb0*/  LOP3.LUT R0, R0, 0x80000000, RZ, 0xc0, !PT ;  /* 0x8000000000007812 */ /* 0x000fd600078ec0ff */
[----:B------:R-:W-:Y:S05]  /*0bc0*/  @!P0 BRA `(.L_x_16) ;  /* 0x00000000008c8947 */ /* 0x000fea0003800000 */
[CCC-:B------:R-:W-:Y:S01]  /*0bd0*/  FFMA.RZ R11, R18.reuse, R16.reuse, R15.reuse ;  /* 0x00000010120b7223 */ /* 0x1c0fe2000000c00f */
[C---:B------:R-:W-:Y:S02]  /*0be0*/  VIADD R14, R17.reuse, 0x20 ;  /* 0x00000020110e7836 */ /* 0x040fe40000000000 */
[CCC-:B------:R-:W-:Y:S01]  /*0bf0*/  FFMA.RM R12, R18.reuse, R16.reuse, R15.reuse ;  /* 0x00000010120c7223 */ /* 0x1c0fe2000000400f */
[----:B------:R-:W-:Y:S02]  /*0c00*/  ISETP.NE.AND P3, PT, R17, RZ, PT ;  /* 0x000000ff1100720c */ /* 0x000fe40003f65270 */
[----:B------:R-:W-:Y:S01]  /*0c10*/  LOP3.LUT R13, R11, 0x7fffff, RZ, 0xc0, !PT ;  /* 0x007fffff0b0d7812 */ /* 0x000fe200078ec0ff */
[----:B------:R-:W-:Y:S01]  /*0c20*/  FFMA.RP R11, R18, R16, R15 ;  /* 0x00000010120b7223 */ /* 0x000fe2000000800f */
[----:B------:R-:W-:Y:S01]  /*0c30*/  IMAD.MOV R15, RZ, RZ, -R17 ;  /* 0x000000ffff0f7224 */ /* 0x000fe200078e0a11 */
[----:B------:R-:W-:Y:S02]  /*0c40*/  ISETP.NE.AND P1, PT, R17, RZ, PT ;  /* 0x000000ff1100720c */ /* 0x000fe40003f25270 */
[----:B------:R-:W-:-:S02]  /*0c50*/  LOP3.LUT R13, R13, 0x800000, RZ, 0xfc, !PT ;  /* 0x008000000d0d7812 */ /* 0x000fc400078efcff */
[----:B------:R-:W-:Y:S02]  /*0c60*/  FSETP.NEU.FTZ.AND P0, PT, R11, R12, PT ;  /* 0x0000000c0b00720b */ /* 0x000fe40003f1d000 */
[----:B------:R-:W-:Y:S02]  /*0c70*/  SHF.L.U32 R14, R13, R14, RZ ;  /* 0x0000000e0d0e7219 */ /* 0x000fe400000006ff */
[----:B------:R-:W-:Y:S02]  /*0c80*/  SEL R12, R15, RZ, P3 ;  /* 0x000000ff0f0c7207 */ /* 0x000fe40001800000 */
[----:B------:R-:W-:Y:S02]  /*0c90*/  ISETP.NE.AND P1, PT, R14, RZ, P1 ;  /* 0x000000ff0e00720c */ /* 0x000fe40000f25270 */
[----:B------:R-:W-:Y:S02]  /*0ca0*/  SHF.R.U32.HI R12, RZ, R12, R13 ;  /* 0x0000000cff0c7219 */ /* 0x000fe4000001160d */
[----:B------:R-:W-:-:S02]  /*0cb0*/  PLOP3.LUT P0, PT, P0, P1, PT, 0xf8, 0x8f ;  /* 0x00000000008f781c */ /* 0x000fc40000703f70 */
[----:B------:R-:W-:Y:S02]  /*0cc0*/  SHF.R.U32.HI R14, RZ, 0x1, R12 ;  /* 0x00000001ff0e7819 */ /* 0x000fe4000001160c */
[----:B------:R-:W-:-:S04]  /*0cd0*/  SEL R11, RZ, 0x1, !P0 ;  /* 0x00000001ff0b7807 */ /* 0x000fc80004000000 */
[----:B------:R-:W-:-:S04]  /*0ce0*/  LOP3.LUT R11, R11, 0x1, R14, 0xf8, !PT ;  /* 0x000000010b0b7812 */ /* 0x000fc800078ef80e */
[----:B------:R-:W-:-:S05]  /*0cf0*/  LOP3.LUT R11, R11, R12, RZ, 0xc0, !PT ;  /* 0x0000000c0b0b7212 */ /* 0x000fca00078ec0ff */
[----:B------:R-:W-:-:S05]  /*0d00*/  IMAD.IADD R11, R14, 0x1, R11 ;  /* 0x000000010e0b7824 */ /* 0x000fca00078e020b */
[----:B------:R-:W-:Y:S01]  /*0d10*/  LOP3.LUT R0, R11, R0, RZ, 0xfc, !PT ;  /* 0x000000000b007212 */ /* 0x000fe200078efcff */
[----:B------:R-:W-:Y:S06]  /*0d20*/  BRA `(.L_x_16) ;  /* 0x0000000000347947 */ /* 0x000fec0003800000 */
.L_x_15:
[----:B------:R-:W-:-:S04]  /*0d30*/  LOP3.LUT R0, R0, 0x80000000, RZ, 0xc0, !PT ;  /* 0x8000000000007812 */ /* 0x000fc800078ec0ff */
[----:B------:R-:W-:Y:S01]  /*0d40*/  LOP3.LUT R0, R0, 0x7f800000, RZ, 0xfc, !PT ;  /* 0x7f80000000007812 */ /* 0x000fe200078efcff */
[----:B------:R-:W-:Y:S06]  /*0d50*/  BRA `(.L_x_16) ;  /* 0x0000000000287947 */ /* 0x000fec0003800000 */
.L_x_14:
[----:B------:R-:W-:Y:S01]  /*0d60*/  IMAD R0, R11, 0x800000, R0 ;  /* 0x008000000b007824 */ /* 0x000fe200078e0200 */
[----:B------:R-:W-:Y:S06]  /*0d70*/  BRA `(.L_x_16) ;  /* 0x0000000000207947 */ /* 0x000fec0003800000 */
.L_x_13:
[----:B------:R-:W-:-:S04]  /*0d80*/  LOP3.LUT R0, R13, 0x80000000, R0, 0x48, !PT ;  /* 0x800000000d007812 */ /* 0x000fc800078e4800 */
[----:B------:R-:W-:Y:S01]  /*0d90*/  LOP3.LUT R0, R0, 0x7f800000, RZ, 0xfc, !PT ;  /* 0x7f80000000007812 */ /* 0x000fe200078efcff */
[----:B------:R-:W-:Y:S06]  /*0da0*/  BRA `(.L_x_16) ;  /* 0x0000000000147947 */ /* 0x000fec0003800000 */
.L_x_12:
[----:B------:R-:W-:Y:S01]  /*0db0*/  LOP3.LUT R0, R13, 0x80000000, R0, 0x48, !PT ;  /* 0x800000000d007812 */ /* 0x000fe200078e4800 */
[----:B------:R-:W-:Y:S06]  /*0dc0*/  BRA `(.L_x_16) ;  /* 0x00000000000c7947 */ /* 0x000fec0003800000 */
.L_x_11:
[----:B------:R-:W0:Y:S01]  /*0dd0*/  MUFU.RSQ R0, -QNAN ;  /* 0xffc0000000007908 */ /* 0x000e220000001400 */
[----:B------:R-:W-:Y:S05]  /*0de0*/  BRA `(.L_x_16) ;  /* 0x0000000000047947 */ /* 0x000fea0003800000 */
.L_x_10:
[----:B------:R-:W-:-:S07]  /*0df0*/  FADD.FTZ R0, R0, R3 ;  /* 0x0000000300007221 */ /* 0x000fce0000010000 */
.L_x_16:
[----:B------:R-:W-:-:S04]  /*0e00*/  IMAD.MOV.U32 R11, RZ, RZ, 0x0 ;  /* 0x00000000ff0b7424 */ /* 0x000fc800078e00ff */
[----:B0-----:R-:W-:Y:S05]  /*0e10*/  RET.REL.NODEC R10 `(_Z14smem_layernormPfS_ii) ;  /* 0xfffffff00a787950 */ /* 0x001fea0003c3ffff */
.L_x_17:
[----:B------:R-:W-:-:S00]  /*0e20*/  BRA `(.L_x_17) ;  /* 0xfffffffc00fc7947 */ /* 0x000fc0000383ffff */
[----:B------:R-:W-:-:S00]  /*0e30*/  NOP ;  /* 0x0000000000007918 */ /* 0x000fc00000000000 */
        /* <DEDUP_REMOVED lines=12> */
.L_x_18:


//--------------------- .nv.shared._Z14smem_layernormPfS_ii --------------------------
	.section	.nv.shared._Z14smem_layernormPfS_ii,"aw",@nobits
	.sectionflags	@""
	.align	4
.nv.shared._Z14smem_layernormPfS_ii:
	.zero		5120


//--------------------- .nv.shared.reserved.0     --------------------------
	.section	.nv.shared.reserved.0,"aw",@nobits
	.weak		__nv_reservedSMEM_offset_0_alias
	.size		__nv_reservedSMEM_offset_0_alias, 0, 64
	.other		__nv_reservedSMEM_offset_0_alias,@"STO_CUDA_RESERVED_SHARED STV_DEFAULT"
__nv_reservedSMEM_offset_0_alias:
	.zero		0
	.zero		64


//--------------------- .nv.constant0._Z14smem_layernormPfS_ii --------------------------
	.section	.nv.constant0._Z14smem_layernormPfS_ii,"a",@progbits
	.sectionflags	@""
	.align	4
.nv.constant0._Z14smem_layernormPfS_ii:
	.zero		920


//--------------------- SYMBOLS --------------------------

	.type		.nv.reservedSmem.offset0,@object
	.size		.nv.reservedSmem.offset0,0x4
	.type		.nv.reservedSmem.cap,@object
	.size		.nv.reservedSmem.cap,0x4
